//
// Generated by NVIDIA NVVM Compiler
//
// Compiler Build ID: CL-36424714
// Cuda compilation tools, release 13.0, V13.0.88
// Based on NVVM 20.0.0
//

.version 9.0
.target sm_100
.address_size 64

	// .globl	_Z20Convolution2D_kernelPfS_

.visible .entry _Z20Convolution2D_kernelPfS_(
	.param .u64 .ptr .align 1 _Z20Convolution2D_kernelPfS__param_0,
	.param .u64 .ptr .align 1 _Z20Convolution2D_kernelPfS__param_1
)
{
	.reg .pred 	%p<2>;
	.reg .b32 	%r<21>;
	.reg .b32 	%f<19>;
	.reg .b64 	%rd<20>;

	ld.param.u64 	%rd1, [_Z20Convolution2D_kernelPfS__param_0];
	ld.param.u64 	%rd2, [_Z20Convolution2D_kernelPfS__param_1];
	mov.u32 	%r5, %ctaid.x;
	mov.u32 	%r6, %ntid.x;
	mov.u32 	%r7, %tid.x;
	mad.lo.s32 	%r1, %r5, %r6, %r7;
	mov.u32 	%r8, %ctaid.y;
	mov.u32 	%r9, %ntid.y;
	mov.u32 	%r10, %tid.y;
	mad.lo.s32 	%r2, %r8, %r9, %r10;
	add.s32 	%r3, %r2, -1;
	add.s32 	%r4, %r1, -1;
	max.u32 	%r11, %r3, %r4;
	setp.gt.u32 	%p1, %r11, 1021;
	@%p1 bra 	$L__BB0_2;
	cvta.to.global.u64 	%rd3, %rd1;
	cvta.to.global.u64 	%rd4, %rd2;
	shl.b32 	%r12, %r3, 10;
	add.s32 	%r13, %r12, %r4;
	mul.wide.u32 	%rd5, %r13, 4;
	add.s64 	%rd6, %rd3, %rd5;
	ld.global.f32 	%f1, [%rd6];
	add.s32 	%r14, %r12, %r1;
	mul.wide.u32 	%rd7, %r14, 4;
	add.s64 	%rd8, %rd3, %rd7;
	ld.global.f32 	%f2, [%rd8];
	mul.f32 	%f3, %f2, 0f3F000000;
	fma.rn.f32 	%f4, %f1, 0f3E4CCCCD, %f3;
	ld.global.f32 	%f5, [%rd8+4];
	fma.rn.f32 	%f6, %f5, 0fBF4CCCCD, %f4;
	shl.b32 	%r15, %r2, 10;
	add.s32 	%r16, %r13, 1024;
	mul.wide.u32 	%rd9, %r16, 4;
	add.s64 	%rd10, %rd3, %rd9;
	ld.global.f32 	%f7, [%rd10];
	fma.rn.f32 	%f8, %f7, 0fBE99999A, %f6;
	add.s32 	%r17, %r13, 1025;
	mul.wide.u32 	%rd11, %r17, 4;
	add.s64 	%rd12, %rd3, %rd11;
	ld.global.f32 	%f9, [%rd12];
	fma.rn.f32 	%f10, %f9, 0f3F19999A, %f8;
	add.s32 	%r18, %r15, %r1;
	mul.wide.u32 	%rd13, %r18, 4;
	add.s64 	%rd14, %rd3, %rd13;
	ld.global.f32 	%f11, [%rd14+4];
	fma.rn.f32 	%f12, %f11, 0fBF666666, %f10;
	add.s32 	%r19, %r15, %r4;
	mul.wide.u32 	%rd15, %r19, 4;
	add.s64 	%rd16, %rd3, %rd15;
	ld.global.f32 	%f13, [%rd16+4096];
	fma.rn.f32 	%f14, %f13, 0f3ECCCCCD, %f12;
	ld.global.f32 	%f15, [%rd14+4096];
	fma.rn.f32 	%f16, %f15, 0f3F333333, %f14;
	add.s32 	%r20, %r18, 1;
	mul.wide.u32 	%rd17, %r20, 4;
	add.s64 	%rd18, %rd3, %rd17;
	ld.global.f32 	%f17, [%rd18+4096];
	fma.rn.f32 	%f18, %f17, 0f3DCCCCCD, %f16;
	add.s64 	%rd19, %rd4, %rd11;
	st.global.f32 	[%rd19], %f18;
$L__BB0_2:
	ret;

}


// ===== COMPILED SASS (sm_100) =====

	.target	sm_100

	.elftype	@"ET_EXEC"


//--------------------- .note.nv.tkinfo           --------------------------
	.section	.note.nv.tkinfo,"",@"SHT_NOTE"
	.sectionflags	@"SHF_NOTE_NV_TKINFO"
	.tkinfo
        /*0018*/ 	.word	0x00000002
        /*0030*/ 	.string	""
        /*0030*/ 	.string	"ptxas"
        /*0030*/ 	.string	"Cuda compilation tools, release 13.0, V13.0.88"
        /*0030*/ 	.string	"Build cuda_13.0.r13.0/compiler.36424714_0"
        /*0030*/ 	.string	"-arch sm_100 -m 64 "



//--------------------- .note.nv.cuinfo           --------------------------
	.section	.note.nv.cuinfo,"",@"SHT_NOTE"
	.sectionflags	@"SHF_NOTE_NV_CUINFO"
        /*0018*/ 	.short	0x0002
        /*001a*/ 	.short	0x0064
        /*001c*/ 	.short	0x0082
	.zero		2


//--------------------- .nv.info                  --------------------------
	.section	.nv.info,"",@"SHT_CUDA_INFO"
	.align	4


	//----- nvinfo : EIATTR_REGCOUNT
	.align		4
        /*0000*/ 	.byte	0x04, 0x2f
        /*0002*/ 	.short	(.L_1 - .L_0)
	.align		4
.L_0:
        /*0004*/ 	.word	index@(_Z20Convolution2D_kernelPfS_)
        /*0008*/ 	.word	0x0000001c


	//----- nvinfo : EIATTR_FRAME_SIZE
	.align		4
.L_1:
        /*000c*/ 	.byte	0x04, 0x11
        /*000e*/ 	.short	(.L_3 - .L_2)
	.align		4
.L_2:
        /*0010*/ 	.word	index@(_Z20Convolution2D_kernelPfS_)
        /*0014*/ 	.word	0x00000000


	//----- nvinfo : EIATTR_MIN_STACK_SIZE
	.align		4
.L_3:
        /*0018*/ 	.byte	0x04, 0x12
        /*001a*/ 	.short	(.L_5 - .L_4)
	.align		4
.L_4:
        /*001c*/ 	.word	index@(_Z20Convolution2D_kernelPfS_)
        /*0020*/ 	.word	0x00000000
.L_5:


//--------------------- .nv.compat                --------------------------
	.section	.nv.compat,"",@"SHT_CUDA_COMPAT_INFO"
	.align	4
        /*0000*/ 	.byte	0x02, 0x09, 0x00, 0x00, 0x02, 0x02, 0x01, 0x00, 0x02, 0x05, 0x05, 0x00, 0x03, 0x07, 0x01, 0x01
        /*0010*/ 	.byte	0x02, 0x03, 0x00, 0x00, 0x02, 0x06, 0x01, 0x00, 0x04, 0x0b, 0x08, 0x00, 0x09, 0x00, 0x00, 0x00
        /*0020*/ 	.byte	0x00, 0x00, 0x00, 0x00


//--------------------- .nv.info._Z20Convolution2D_kernelPfS_ --------------------------
	.section	.nv.info._Z20Convolution2D_kernelPfS_,"",@"SHT_CUDA_INFO"
	.sectionflags	@""
	.align	4


	//----- nvinfo : EIATTR_CUDA_API_VERSION
	.align		4
        /*0000*/ 	.byte	0x04, 0x37
        /*0002*/ 	.short	(.L_7 - .L_6)
.L_6:
        /*0004*/ 	.word	0x00000082


	//----- nvinfo : EIATTR_KPARAM_INFO
	.align		4
.L_7:
        /*0008*/ 	.byte	0x04, 0x17
        /*000a*/ 	.short	(.L_9 - .L_8)
.L_8:
        /*000c*/ 	.word	0x00000000
        /*0010*/ 	.short	0x0001
        /*0012*/ 	.short	0x0008
        /*0014*/ 	.byte	0x00, 0xf5, 0x21, 0x00


	//----- nvinfo : EIATTR_KPARAM_INFO
	.align		4
.L_9:
        /*0018*/ 	.byte	0x04, 0x17
        /*001a*/ 	.short	(.L_11 - .L_10)
.L_10:
        /*001c*/ 	.word	0x00000000
        /*0020*/ 	.short	0x0000
        /*0022*/ 	.short	0x0000
        /*0024*/ 	.byte	0x00, 0xf5, 0x21, 0x00


	//----- nvinfo : EIATTR_SPARSE_MMA_MASK
	.align		4
.L_11:
        /*0028*/ 	.byte	0x03, 0x50
        /*002a*/ 	.short	0x0000


	//----- nvinfo : EIATTR_MAXREG_COUNT
	.align		4
        /*002c*/ 	.byte	0x03, 0x1b
        /*002e*/ 	.short	0x00ff


	//----- nvinfo : EIATTR_MERCURY_ISA_VERSION
	.align		4
        /*0030*/ 	.byte	0x03, 0x5f
        /*0032*/ 	.short	0x0101


	//----- nvinfo : EIATTR_VRC_CTA_INIT_COUNT
	.align		4
        /*0034*/ 	.byte	0x02, 0x4a
	.zero		1
	.zero		1


	//----- nvinfo : EIATTR_EXIT_INSTR_OFFSETS
	.align		4
        /*0038*/ 	.byte	0x04, 0x1c
        /*003a*/ 	.short	(.L_13 - .L_12)


	//   ....[0]....
.L_12:
        /*003c*/ 	.word	0x000000d0


	//   ....[1]....
        /*0040*/ 	.word	0x000002f0


	//----- nvinfo : EIATTR_CBANK_PARAM_SIZE
	.align		4
.L_13:
        /*0044*/ 	.byte	0x03, 0x19
        /*0046*/ 	.short	0x0010


	//----- nvinfo : EIATTR_PARAM_CBANK
	.align		4
        /*0048*/ 	.byte	0x04, 0x0a
        /*004a*/ 	.short	(.L_15 - .L_14)
	.align		4
.L_14:
        /*004c*/ 	.word	index@(.nv.constant0._Z20Convolution2D_kernelPfS_)
        /*0050*/ 	.short	0x0380
        /*0052*/ 	.short	0x0010


	//----- nvinfo : EIATTR_SW_WAR
	.align		4
.L_15:
        /*0054*/ 	.byte	0x04, 0x36
        /*0056*/ 	.short	(.L_17 - .L_16)
.L_16:
        /*0058*/ 	.word	0x00000008
.L_17:


//--------------------- .nv.callgraph             --------------------------
	.section	.nv.callgraph,"",@"SHT_CUDA_CALLGRAPH"
	.align	4
	.sectionentsize	8
	.align		4
        /*0000*/ 	.word	0x00000000
	.align		4
        /*0004*/ 	.word	0xffffffff
	.align		4
        /*0008*/ 	.word	0x00000000
	.align		4
        /*000c*/ 	.word	0xfffffffe
	.align		4
        /*0010*/ 	.word	0x00000000
	.align		4
        /*0014*/ 	.word	0xfffffffd
	.align		4
        /*0018*/ 	.word	0x00000000
	.align		4
        /*001c*/ 	.word	0xfffffffc


//--------------------- .text._Z20Convolution2D_kernelPfS_ --------------------------
	.section	.text._Z20Convolution2D_kernelPfS_,"ax",@progbits
	.align	128
        .global         _Z20Convolution2D_kernelPfS_
        .type           _Z20Convolution2D_kernelPfS_,@function
        .size           _Z20Convolution2D_kernelPfS_,(.L_x_1 - _Z20Convolution2D_kernelPfS_)
        .other          _Z20Convolution2D_kernelPfS_,@"STO_CUDA_ENTRY STV_DEFAULT"
_Z20Convolution2D_kernelPfS_:
.text._Z20Convolution2D_kernelPfS_:
[----:B------:R-:W-:Y:S01]  /*0000*/  LDC R1, c[0x0][0x37c] ;  /* 0x0000df00ff017b82 */ /* 0x000fe20000000800 */
[----:B------:R-:W0:Y:S07]  /*0010*/  S2R R3, SR_TID.X ;  /* 0x0000000000037919 */ /* 0x000e2e0000002100 */
[----:B------:R-:W0:Y:S01]  /*0020*/  S2UR UR4, SR_CTAID.X ;  /* 0x00000000000479c3 */ /* 0x000e220000002500 */
[----:B------:R-:W1:Y:S07]  /*0030*/  S2R R5, SR_TID.Y ;  /* 0x0000000000057919 */ /* 0x000e6e0000002200 */
[----:B------:R-:W0:Y:S08]  /*0040*/  LDC R0, c[0x0][0x360] ;  /* 0x0000d800ff007b82 */ /* 0x000e300000000800 */
[----:B------:R-:W1:Y:S08]  /*0050*/  S2UR UR5, SR_CTAID.Y ;  /* 0x00000000000579c3 */ /* 0x000e700000002600 */
[----:B------:R-:W1:Y:S01]  /*0060*/  LDC R2, c[0x0][0x364] ;  /* 0x0000d900ff027b82 */ /* 0x000e620000000800 */
[----:B0-----:R-:W-:-:S02]  /*0070*/  IMAD R0, R0, UR4, R3 ;  /* 0x0000000400007c24 */ /* 0x001fc4000f8e0203 */
[----:B-1----:R-:W-:-:S03]  /*0080*/  IMAD R2, R2, UR5, R5 ;  /* 0x0000000502027c24 */ /* 0x002fc6000f8e0205 */
[----:B------:R-:W-:Y:S02]  /*0090*/  IADD3 R5, PT, PT, R0, -0x1, RZ ;  /* 0xffffffff00057810 */ /* 0x000fe40007ffe0ff */
[----:B------:R-:W-:-:S04]  /*00a0*/  IADD3 R0, PT, PT, R2, -0x1, RZ ;  /* 0xffffffff02007810 */ /* 0x000fc80007ffe0ff */
[----:B------:R-:W-:-:S04]  /*00b0*/  VIMNMX.U32 R2, PT, PT, R0, R5, !PT ;  /* 0x0000000500027248 */ /* 0x000fc80007fe0000 */
[----:B------:R-:W-:-:S13]  /*00c0*/  ISETP.GT.U32.AND P0, PT, R2, 0x3fd, PT ;  /* 0x000003fd0200780c */ /* 0x000fda0003f04070 */
[----:B------:R-:W-:Y:S05]  /*00d0*/  @P0 EXIT ;  /* 0x000000000000094d */ /* 0x000fea0003800000 */
[----:B------:R-:W0:Y:S01]  /*00e0*/  LDC.64 R2, c[0x0][0x380] ;  /* 0x0000e000ff027b82 */ /* 0x000e220000000a00 */
[----:B------:R-:W1:Y:S01]  /*00f0*/  LDCU.64 UR4, c[0x0][0x358] ;  /* 0x00006b00ff0477ac */ /* 0x000e620008000a00 */
[----:B------:R-:W-:-:S04]  /*0100*/  LEA R15, R0, R5, 0xa ;  /* 0x00000005000f7211 */ /* 0x000fc800078e50ff */
[C---:B------:R-:W-:Y:S02]  /*0110*/  IADD3 R9, PT, PT, R15.reuse, 0x1, RZ ;  /* 0x000000010f097810 */ /* 0x040fe40007ffe0ff */
[C---:B------:R-:W-:Y:S02]  /*0120*/  IADD3 R11, PT, PT, R15.reuse, 0x400, RZ ;  /* 0x000004000f0b7810 */ /* 0x040fe40007ffe0ff */
[----:B------:R-:W-:Y:S01]  /*0130*/  IADD3 R5, PT, PT, R15, 0x401, RZ ;  /* 0x000004010f057810 */ /* 0x000fe20007ffe0ff */
[----:B0-----:R-:W-:-:S04]  /*0140*/  IMAD.WIDE.U32 R8, R9, 0x4, R2 ;  /* 0x0000000409087825 */ /* 0x001fc800078e0002 */
[--C-:B------:R-:W-:Y:S01]  /*0150*/  IMAD.WIDE.U32 R6, R15, 0x4, R2.reuse ;  /* 0x000000040f067825 */ /* 0x100fe200078e0002 */
[----:B-1----:R-:W2:Y:S03]  /*0160*/  LDG.E R0, desc[UR4][R8.64] ;  /* 0x0000000408007981 */ /* 0x002ea6000c1e1900 */
[--C-:B------:R-:W-:Y:S01]  /*0170*/  IMAD.WIDE.U32 R10, R11, 0x4, R2.reuse ;  /* 0x000000040b0a7825 */ /* 0x100fe200078e0002 */
[----:B------:R-:W3:Y:S04]  /*0180*/  LDG.E R17, desc[UR4][R8.64+0x4] ;  /* 0x0000040408117981 */ /* 0x000ee8000c1e1900 */
[----:B------:R-:W4:Y:S01]  /*0190*/  LDG.E R6, desc[UR4][R6.64] ;  /* 0x0000000406067981 */ /* 0x000f22000c1e1900 */
[----:B------:R-:W-:-:S03]  /*01a0*/  IMAD.WIDE.U32 R12, R5, 0x4, R2 ;  /* 0x00000004050c7825 */ /* 0x000fc600078e0002 */
[----:B------:R-:W5:Y:S04]  /*01b0*/  LDG.E R19, desc[UR4][R10.64] ;  /* 0x000000040a137981 */ /* 0x000f68000c1e1900 */
[----:B------:R-:W5:Y:S01]  /*01c0*/  LDG.E R21, desc[UR4][R12.64] ;  /* 0x000000040c157981 */ /* 0x000f62000c1e1900 */
[----:B------:R-:W-:-:S03]  /*01d0*/  IADD3 R15, PT, PT, R15, 0x402, RZ ;  /* 0x000004020f0f7810 */ /* 0x000fc60007ffe0ff */
[----:B------:R-:W5:Y:S02]  /*01e0*/  LDG.E R23, desc[UR4][R12.64+0x4] ;  /* 0x000004040c177981 */ /* 0x000f64000c1e1900 */
[----:B------:R-:W-:Y:S02]  /*01f0*/  IMAD.WIDE.U32 R14, R15, 0x4, R2 ;  /* 0x000000040f0e7825 */ /* 0x000fe400078e0002 */
[----:B------:R-:W5:Y:S04]  /*0200*/  LDG.E R25, desc[UR4][R10.64+0x1000] ;  /* 0x001000040a197981 */ /* 0x000f68000c1e1900 */
[----:B------:R-:W5:Y:S04]  /*0210*/  LDG.E R7, desc[UR4][R12.64+0x1000] ;  /* 0x001000040c077981 */ /* 0x000f68000c1e1900 */
[----:B------:R-:W5:Y:S01]  /*0220*/  LDG.E R15, desc[UR4][R14.64+0x1000] ;  /* 0x001000040e0f7981 */ /* 0x000f62000c1e1900 */
[----:B--2---:R-:W-:-:S04]  /*0230*/  FMUL R3, R0, 0.5 ;  /* 0x3f00000000037820 */ /* 0x004fc80000400000 */
[----:B----4-:R-:W-:Y:S02]  /*0240*/  FFMA R6, R6, 0.20000000298023223877, R3 ;  /* 0x3e4ccccd06067823 */ /* 0x010fe40000000003 */
[----:B------:R-:W0:Y:S02]  /*0250*/  LDC.64 R2, c[0x0][0x388] ;  /* 0x0000e200ff027b82 */ /* 0x000e240000000a00 */
[----:B---3--:R-:W-:-:S04]  /*0260*/  FFMA R6, R17, -0.80000001192092895508, R6 ;  /* 0xbf4ccccd11067823 */ /* 0x008fc80000000006 */
[----:B-----5:R-:W-:-:S04]  /*0270*/  FFMA R6, R19, -0.30000001192092895508, R6 ;  /* 0xbe99999a13067823 */ /* 0x020fc80000000006 */
[----:B------:R-:W-:-:S04]  /*0280*/  FFMA R6, R21, 0.60000002384185791016, R6 ;  /* 0x3f19999a15067823 */ /* 0x000fc80000000006 */
[----:B------:R-:W-:-:S04]  /*0290*/  FFMA R6, R23, -0.89999997615814208984, R6 ;  /* 0xbf66666617067823 */ /* 0x000fc80000000006 */
[----:B------:R-:W-:-:S04]  /*02a0*/  FFMA R6, R25, 0.40000000596046447754, R6 ;  /* 0x3ecccccd19067823 */ /* 0x000fc80000000006 */
[----:B------:R-:W-:Y:S01]  /*02b0*/  FFMA R6, R7, 0.69999998807907104492, R6 ;  /* 0x3f33333307067823 */ /* 0x000fe20000000006 */
[----:B0-----:R-:W-:-:S04]  /*02c0*/  IMAD.WIDE.U32 R2, R5, 0x4, R2 ;  /* 0x0000000405027825 */ /* 0x001fc800078e0002 */
[----:B------:R-:W-:-:S05]  /*02d0*/  FFMA R15, R15, 0.10000000149011611938, R6 ;  /* 0x3dcccccd0f0f7823 */ /* 0x000fca0000000006 */
[----:B------:R-:W-:Y:S01]  /*02e0*/  STG.E desc[UR4][R2.64], R15 ;  /* 0x0000000f02007986 */ /* 0x000fe2000c101904 */
[----:B------:R-:W-:Y:S05]  /*02f0*/  EXIT ;  /* 0x000000000000794d */ /* 0x000fea0003800000 */
.L_x_0:
[----:B------:R-:W-:-:S00]  /*0300*/  BRA `(.L_x_0) ;  /* 0xfffffffc00fc7947 */ /* 0x000fc0000383ffff */
[----:B------:R-:W-:-:S00]  /*0310*/  NOP ;  /* 0x0000000000007918 */ /* 0x000fc00000000000 */
        /* <DEDUP_REMOVED lines=14> */
.L_x_1:


//--------------------- .nv.shared.reserved.0     --------------------------
	.section	.nv.shared.reserved.0,"aw",@nobits
	.weak		__nv_reservedSMEM_offset_0_alias
	.size		__nv_reservedSMEM_offset_0_alias, 0, 64
	.other		__nv_reservedSMEM_offset_0_alias,@"STO_CUDA_RESERVED_SHARED STV_DEFAULT"
__nv_reservedSMEM_offset_0_alias:
	.zero		0
	.zero		64


//--------------------- .nv.constant0._Z20Convolution2D_kernelPfS_ --------------------------
	.section	.nv.constant0._Z20Convolution2D_kernelPfS_,"a",@progbits
	.sectionflags	@""
	.align	4
.nv.constant0._Z20Convolution2D_kernelPfS_:
	.zero		912


//--------------------- SYMBOLS --------------------------

	.type		.nv.reservedSmem.offset0,@object
	.size		.nv.reservedSmem.offset0,0x4
